.version 7.5
.target sm_52
.address_size 64



.visible .entry _Z6KernelP4NodePiPbS2_S2_S1_i(
.param .u64 _Z6KernelP4NodePiPbS2_S2_S1_i_param_0,
.param .u64 _Z6KernelP4NodePiPbS2_S2_S1_i_param_1,
.param .u64 _Z6KernelP4NodePiPbS2_S2_S1_i_param_2,
.param .u64 _Z6KernelP4NodePiPbS2_S2_S1_i_param_3,
.param .u64 _Z6KernelP4NodePiPbS2_S2_S1_i_param_4,
.param .u64 _Z6KernelP4NodePiPbS2_S2_S1_i_param_5,
.param .u32 _Z6KernelP4NodePiPbS2_S2_S1_i_param_6
)
{
.reg .pred %p<6>;
.reg .b16 %rs<5>;
.reg .b32 %r<25>;
.reg .b64 %rd<31>;


ld.param.u64 %rd10, [_Z6KernelP4NodePiPbS2_S2_S1_i_param_0];
ld.param.u64 %rd11, [_Z6KernelP4NodePiPbS2_S2_S1_i_param_1];
ld.param.u64 %rd12, [_Z6KernelP4NodePiPbS2_S2_S1_i_param_2];
ld.param.u64 %rd13, [_Z6KernelP4NodePiPbS2_S2_S1_i_param_3];
ld.param.u64 %rd14, [_Z6KernelP4NodePiPbS2_S2_S1_i_param_4];
ld.param.u64 %rd15, [_Z6KernelP4NodePiPbS2_S2_S1_i_param_5];
ld.param.u32 %r13, [_Z6KernelP4NodePiPbS2_S2_S1_i_param_6];
cvta.to.global.u64 %rd1, %rd15;
mov.u32 %r14, %ctaid.x;
shl.b32 %r15, %r14, 8;
mov.u32 %r16, %tid.x;
add.s32 %r1, %r15, %r16;
setp.ge.s32 %p1, %r1, %r13;
@%p1 bra $L__BB0_7;

cvta.to.global.u64 %rd16, %rd12;
cvt.s64.s32 %rd17, %r1;
add.s64 %rd2, %rd16, %rd17;
ld.global.u8 %rs1, [%rd2];
setp.eq.s16 %p2, %rs1, 0;
@%p2 bra $L__BB0_7;

cvta.to.global.u64 %rd18, %rd10;
mov.u16 %rs2, 0;
st.global.u8 [%rd2], %rs2;
mul.wide.s32 %rd19, %r1, 8;
add.s64 %rd20, %rd18, %rd19;
add.s64 %rd3, %rd20, 4;
ld.global.u32 %r24, [%rd20+4];
setp.lt.s32 %p3, %r24, 1;
@%p3 bra $L__BB0_7;

cvta.to.global.u64 %rd4, %rd13;
cvta.to.global.u64 %rd5, %rd14;
cvta.to.global.u64 %rd21, %rd11;
mul.wide.s32 %rd22, %r1, 4;
add.s64 %rd6, %rd1, %rd22;
ld.global.u32 %r23, [%rd3+-4];
mul.wide.s32 %rd23, %r23, 4;
add.s64 %rd30, %rd21, %rd23;
mov.u16 %rs4, 1;
mov.u32 %r22, %r23;

$L__BB0_4:
ld.global.u32 %r7, [%rd30];
cvt.s64.s32 %rd24, %r7;
add.s64 %rd25, %rd5, %rd24;
ld.global.u8 %rs3, [%rd25];
setp.ne.s16 %p4, %rs3, 0;
@%p4 bra $L__BB0_6;

ld.global.u32 %r17, [%rd6];
add.s32 %r18, %r17, 1;
mul.wide.s32 %rd26, %r7, 4;
add.s64 %rd27, %rd1, %rd26;
st.global.u32 [%rd27], %r18;
add.s64 %rd29, %rd4, %rd24;
st.global.u8 [%rd29], %rs4;
ld.global.u32 %r24, [%rd3];
ld.global.u32 %r23, [%rd3+-4];

$L__BB0_6:
add.s64 %rd30, %rd30, 4;
add.s32 %r19, %r23, %r24;
add.s32 %r22, %r22, 1;
setp.lt.s32 %p5, %r22, %r19;
@%p5 bra $L__BB0_4;

$L__BB0_7:
ret;

}

.visible .entry _Z7Kernel2PbS_S_S_i(
.param .u64 _Z7Kernel2PbS_S_S_i_param_0,
.param .u64 _Z7Kernel2PbS_S_S_i_param_1,
.param .u64 _Z7Kernel2PbS_S_S_i_param_2,
.param .u64 _Z7Kernel2PbS_S_S_i_param_3,
.param .u32 _Z7Kernel2PbS_S_S_i_param_4
)
{
.reg .pred %p<3>;
.reg .b16 %rs<4>;
.reg .b32 %r<6>;
.reg .b64 %rd<14>;


ld.param.u64 %rd2, [_Z7Kernel2PbS_S_S_i_param_0];
ld.param.u64 %rd3, [_Z7Kernel2PbS_S_S_i_param_1];
ld.param.u64 %rd4, [_Z7Kernel2PbS_S_S_i_param_2];
ld.param.u64 %rd5, [_Z7Kernel2PbS_S_S_i_param_3];
ld.param.u32 %r2, [_Z7Kernel2PbS_S_S_i_param_4];
mov.u32 %r3, %ctaid.x;
shl.b32 %r4, %r3, 8;
mov.u32 %r5, %tid.x;
add.s32 %r1, %r4, %r5;
setp.ge.s32 %p1, %r1, %r2;
@%p1 bra $L__BB1_3;

cvta.to.global.u64 %rd6, %rd3;
cvt.s64.s32 %rd7, %r1;
add.s64 %rd1, %rd6, %rd7;
ld.global.u8 %rs1, [%rd1];
setp.eq.s16 %p2, %rs1, 0;
@%p2 bra $L__BB1_3;

cvta.to.global.u64 %rd8, %rd4;
cvta.to.global.u64 %rd9, %rd2;
add.s64 %rd11, %rd9, %rd7;
mov.u16 %rs2, 1;
st.global.u8 [%rd11], %rs2;
add.s64 %rd12, %rd8, %rd7;
st.global.u8 [%rd12], %rs2;
cvta.to.global.u64 %rd13, %rd5;
st.global.u8 [%rd13], %rs2;
mov.u16 %rs3, 0;
st.global.u8 [%rd1], %rs3;

$L__BB1_3:
ret;

}



// ===== COMPILED SASS (sm_100) =====

	.target	sm_100

	.elftype	@"ET_EXEC"


//--------------------- .note.nv.tkinfo           --------------------------
	.section	.note.nv.tkinfo,"",@"SHT_NOTE"
	.sectionflags	@"SHF_NOTE_NV_TKINFO"
	.tkinfo
        /*0018*/ 	.word	0x00000002
        /*0030*/ 	.string	""
        /*0030*/ 	.string	"ptxas"
        /*0030*/ 	.string	"Cuda compilation tools, release 13.0, V13.0.88"
        /*0030*/ 	.string	"Build cuda_13.0.r13.0/compiler.36424714_0"
        /*0030*/ 	.string	"-arch sm_100 "



//--------------------- .note.nv.cuinfo           --------------------------
	.section	.note.nv.cuinfo,"",@"SHT_NOTE"
	.sectionflags	@"SHF_NOTE_NV_CUINFO"
        /*0018*/ 	.short	0x0002
        /*001a*/ 	.short	0x0034
        /*001c*/ 	.short	0x0082
	.zero		2


//--------------------- .nv.info                  --------------------------
	.section	.nv.info,"",@"SHT_CUDA_INFO"
	.align	4


	//----- nvinfo : EIATTR_REGCOUNT
	.align		4
        /*0000*/ 	.byte	0x04, 0x2f
        /*0002*/ 	.short	(.L_1 - .L_0)
	.align		4
.L_0:
        /*0004*/ 	.word	index@(_Z6KernelP4NodePiPbS2_S2_S1_i)
        /*0008*/ 	.word	0x00000016


	//----- nvinfo : EIATTR_FRAME_SIZE
	.align		4
.L_1:
        /*000c*/ 	.byte	0x04, 0x11
        /*000e*/ 	.short	(.L_3 - .L_2)
	.align		4
.L_2:
        /*0010*/ 	.word	index@(_Z6KernelP4NodePiPbS2_S2_S1_i)
        /*0014*/ 	.word	0x00000000


	//----- nvinfo : EIATTR_REGCOUNT
	.align		4
.L_3:
        /*0018*/ 	.byte	0x04, 0x2f
        /*001a*/ 	.short	(.L_5 - .L_4)
	.align		4
.L_4:
        /*001c*/ 	.word	index@(_Z7Kernel2PbS_S_S_i)
        /*0020*/ 	.word	0x0000000c


	//----- nvinfo : EIATTR_FRAME_SIZE
	.align		4
.L_5:
        /*0024*/ 	.byte	0x04, 0x11
        /*0026*/ 	.short	(.L_7 - .L_6)
	.align		4
.L_6:
        /*0028*/ 	.word	index@(_Z7Kernel2PbS_S_S_i)
        /*002c*/ 	.word	0x00000000


	//----- nvinfo : EIATTR_MIN_STACK_SIZE
	.align		4
.L_7:
        /*0030*/ 	.byte	0x04, 0x12
        /*0032*/ 	.short	(.L_9 - .L_8)
	.align		4
.L_8:
        /*0034*/ 	.word	index@(_Z7Kernel2PbS_S_S_i)
        /*0038*/ 	.word	0x00000000


	//----- nvinfo : EIATTR_MIN_STACK_SIZE
	.align		4
.L_9:
        /*003c*/ 	.byte	0x04, 0x12
        /*003e*/ 	.short	(.L_11 - .L_10)
	.align		4
.L_10:
        /*0040*/ 	.word	index@(_Z6KernelP4NodePiPbS2_S2_S1_i)
        /*0044*/ 	.word	0x00000000
.L_11:


//--------------------- .nv.compat                --------------------------
	.section	.nv.compat,"",@"SHT_CUDA_COMPAT_INFO"
	.align	4
        /*0000*/ 	.byte	0x02, 0x09, 0x00, 0x00, 0x02, 0x02, 0x01, 0x00, 0x02, 0x05, 0x05, 0x00, 0x03, 0x07, 0x01, 0x01
        /*0010*/ 	.byte	0x02, 0x03, 0x00, 0x00, 0x02, 0x06, 0x01, 0x00, 0x04, 0x0b, 0x08, 0x00, 0x09, 0x00, 0x00, 0x00
        /*0020*/ 	.byte	0x00, 0x00, 0x00, 0x00


//--------------------- .nv.info._Z7Kernel2PbS_S_S_i --------------------------
	.section	.nv.info._Z7Kernel2PbS_S_S_i,"",@"SHT_CUDA_INFO"
	.sectionflags	@""
	.align	4


	//----- nvinfo : EIATTR_CUDA_API_VERSION
	.align		4
        /*0000*/ 	.byte	0x04, 0x37
        /*0002*/ 	.short	(.L_13 - .L_12)
.L_12:
        /*0004*/ 	.word	0x00000082


	//----- nvinfo : EIATTR_KPARAM_INFO
	.align		4
.L_13:
        /*0008*/ 	.byte	0x04, 0x17
        /*000a*/ 	.short	(.L_15 - .L_14)
.L_14:
        /*000c*/ 	.word	0x00000000
        /*0010*/ 	.short	0x0004
        /*0012*/ 	.short	0x0020
        /*0014*/ 	.byte	0x00, 0xf0, 0x11, 0x00


	//----- nvinfo : EIATTR_KPARAM_INFO
	.align		4
.L_15:
        /*0018*/ 	.byte	0x04, 0x17
        /*001a*/ 	.short	(.L_17 - .L_16)
.L_16:
        /*001c*/ 	.word	0x00000000
        /*0020*/ 	.short	0x0003
        /*0022*/ 	.short	0x0018
        /*0024*/ 	.byte	0x00, 0xf0, 0x21, 0x00


	//----- nvinfo : EIATTR_KPARAM_INFO
	.align		4
.L_17:
        /*0028*/ 	.byte	0x04, 0x17
        /*002a*/ 	.short	(.L_19 - .L_18)
.L_18:
        /*002c*/ 	.word	0x00000000
        /*0030*/ 	.short	0x0002
        /*0032*/ 	.short	0x0010
        /*0034*/ 	.byte	0x00, 0xf0, 0x21, 0x00


	//----- nvinfo : EIATTR_KPARAM_INFO
	.align		4
.L_19:
        /*0038*/ 	.byte	0x04, 0x17
        /*003a*/ 	.short	(.L_21 - .L_20)
.L_20:
        /*003c*/ 	.word	0x00000000
        /*0040*/ 	.short	0x0001
        /*0042*/ 	.short	0x0008
        /*0044*/ 	.byte	0x00, 0xf0, 0x21, 0x00


	//----- nvinfo : EIATTR_KPARAM_INFO
	.align		4
.L_21:
        /*0048*/ 	.byte	0x04, 0x17
        /*004a*/ 	.short	(.L_23 - .L_22)
.L_22:
        /*004c*/ 	.word	0x00000000
        /*0050*/ 	.short	0x0000
        /*0052*/ 	.short	0x0000
        /*0054*/ 	.byte	0x00, 0xf0, 0x21, 0x00


	//----- nvinfo : EIATTR_SPARSE_MMA_MASK
	.align		4
.L_23:
        /*0058*/ 	.byte	0x03, 0x50
        /*005a*/ 	.short	0x0000


	//----- nvinfo : EIATTR_MAXREG_COUNT
	.align		4
        /*005c*/ 	.byte	0x03, 0x1b
        /*005e*/ 	.short	0x00ff


	//----- nvinfo : EIATTR_MERCURY_ISA_VERSION
	.align		4
        /*0060*/ 	.byte	0x03, 0x5f
        /*0062*/ 	.short	0x0101


	//----- nvinfo : EIATTR_VRC_CTA_INIT_COUNT
	.align		4
        /*0064*/ 	.byte	0x02, 0x4a
	.zero		1
	.zero		1


	//----- nvinfo : EIATTR_EXIT_INSTR_OFFSETS
	.align		4
        /*0068*/ 	.byte	0x04, 0x1c
        /*006a*/ 	.short	(.L_25 - .L_24)


	//   ....[0]....
.L_24:
        /*006c*/ 	.word	0x00000060


	//   ....[1]....
        /*0070*/ 	.word	0x000000e0


	//   ....[2]....
        /*0074*/ 	.word	0x000001b0


	//----- nvinfo : EIATTR_CBANK_PARAM_SIZE
	.align		4
.L_25:
        /*0078*/ 	.byte	0x03, 0x19
        /*007a*/ 	.short	0x0024


	//----- nvinfo : EIATTR_PARAM_CBANK
	.align		4
        /*007c*/ 	.byte	0x04, 0x0a
        /*007e*/ 	.short	(.L_27 - .L_26)
	.align		4
.L_26:
        /*0080*/ 	.word	index@(.nv.constant0._Z7Kernel2PbS_S_S_i)
        /*0084*/ 	.short	0x0380
        /*0086*/ 	.short	0x0024


	//----- nvinfo : EIATTR_SW_WAR
	.align		4
.L_27:
        /*0088*/ 	.byte	0x04, 0x36
        /*008a*/ 	.short	(.L_29 - .L_28)
.L_28:
        /*008c*/ 	.word	0x00000008
.L_29:


//--------------------- .nv.info._Z6KernelP4NodePiPbS2_S2_S1_i --------------------------
	.section	.nv.info._Z6KernelP4NodePiPbS2_S2_S1_i,"",@"SHT_CUDA_INFO"
	.sectionflags	@""
	.align	4


	//----- nvinfo : EIATTR_CUDA_API_VERSION
	.align		4
        /*0000*/ 	.byte	0x04, 0x37
        /*0002*/ 	.short	(.L_31 - .L_30)
.L_30:
        /*0004*/ 	.word	0x00000082


	//----- nvinfo : EIATTR_KPARAM_INFO
	.align		4
.L_31:
        /*0008*/ 	.byte	0x04, 0x17
        /*000a*/ 	.short	(.L_33 - .L_32)
.L_32:
        /*000c*/ 	.word	0x00000000
        /*0010*/ 	.short	0x0006
        /*0012*/ 	.short	0x0030
        /*0014*/ 	.byte	0x00, 0xf0, 0x11, 0x00


	//----- nvinfo : EIATTR_KPARAM_INFO
	.align		4
.L_33:
        /*0018*/ 	.byte	0x04, 0x17
        /*001a*/ 	.short	(.L_35 - .L_34)
.L_34:
        /*001c*/ 	.word	0x00000000
        /*0020*/ 	.short	0x0005
        /*0022*/ 	.short	0x0028
        /*0024*/ 	.byte	0x00, 0xf0, 0x21, 0x00


	//----- nvinfo : EIATTR_KPARAM_INFO
	.align		4
.L_35:
        /*0028*/ 	.byte	0x04, 0x17
        /*002a*/ 	.short	(.L_37 - .L_36)
.L_36:
        /*002c*/ 	.word	0x00000000
        /*0030*/ 	.short	0x0004
        /*0032*/ 	.short	0x0020
        /*0034*/ 	.byte	0x00, 0xf0, 0x21, 0x00


	//----- nvinfo : EIATTR_KPARAM_INFO
	.align		4
.L_37:
        /*0038*/ 	.byte	0x04, 0x17
        /*003a*/ 	.short	(.L_39 - .L_38)
.L_38:
        /*003c*/ 	.word	0x00000000
        /*0040*/ 	.short	0x0003
        /*0042*/ 	.short	0x0018
        /*0044*/ 	.byte	0x00, 0xf0, 0x21, 0x00


	//----- nvinfo : EIATTR_KPARAM_INFO
	.align		4
.L_39:
        /*0048*/ 	.byte	0x04, 0x17
        /*004a*/ 	.short	(.L_41 - .L_40)
.L_40:
        /*004c*/ 	.word	0x00000000
        /*0050*/ 	.short	0x0002
        /*0052*/ 	.short	0x0010
        /*0054*/ 	.byte	0x00, 0xf0, 0x21, 0x00


	//----- nvinfo : EIATTR_KPARAM_INFO
	.align		4
.L_41:
        /*0058*/ 	.byte	0x04, 0x17
        /*005a*/ 	.short	(.L_43 - .L_42)
.L_42:
        /*005c*/ 	.word	0x00000000
        /*0060*/ 	.short	0x0001
        /*0062*/ 	.short	0x0008
        /*0064*/ 	.byte	0x00, 0xf0, 0x21, 0x00


	//----- nvinfo : EIATTR_KPARAM_INFO
	.align		4
.L_43:
        /*0068*/ 	.byte	0x04, 0x17
        /*006a*/ 	.short	(.L_45 - .L_44)
.L_44:
        /*006c*/ 	.word	0x00000000
        /*0070*/ 	.short	0x0000
        /*0072*/ 	.short	0x0000
        /*0074*/ 	.byte	0x00, 0xf0, 0x21, 0x00


	//----- nvinfo : EIATTR_SPARSE_MMA_MASK
	.align		4
.L_45:
        /*0078*/ 	.byte	0x03, 0x50
        /*007a*/ 	.short	0x0000


	//----- nvinfo : EIATTR_MAXREG_COUNT
	.align		4
        /*007c*/ 	.byte	0x03, 0x1b
        /*007e*/ 	.short	0x00ff


	//----- nvinfo : EIATTR_MERCURY_ISA_VERSION
	.align		4
        /*0080*/ 	.byte	0x03, 0x5f
        /*0082*/ 	.short	0x0101


	//----- nvinfo : EIATTR_VRC_CTA_INIT_COUNT
	.align		4
        /*0084*/ 	.byte	0x02, 0x4a
	.zero		1
	.zero		1


	//----- nvinfo : EIATTR_EXIT_INSTR_OFFSETS
	.align		4
        /*0088*/ 	.byte	0x04, 0x1c
        /*008a*/ 	.short	(.L_47 - .L_46)


	//   ....[0]....
.L_46:
        /*008c*/ 	.word	0x00000060


	//   ....[1]....
        /*0090*/ 	.word	0x000000d0


	//   ....[2]....
        /*0094*/ 	.word	0x00000130


	//   ....[3]....
        /*0098*/ 	.word	0x00000350


	//----- nvinfo : EIATTR_CRS_STACK_SIZE
	.align		4
.L_47:
        /*009c*/ 	.byte	0x04, 0x1e
        /*009e*/ 	.short	(.L_49 - .L_48)
.L_48:
        /*00a0*/ 	.word	0x00000000


	//----- nvinfo : EIATTR_CBANK_PARAM_SIZE
	.align		4
.L_49:
        /*00a4*/ 	.byte	0x03, 0x19
        /*00a6*/ 	.short	0x0034


	//----- nvinfo : EIATTR_PARAM_CBANK
	.align		4
        /*00a8*/ 	.byte	0x04, 0x0a
        /*00aa*/ 	.short	(.L_51 - .L_50)
	.align		4
.L_50:
        /*00ac*/ 	.word	index@(.nv.constant0._Z6KernelP4NodePiPbS2_S2_S1_i)
        /*00b0*/ 	.short	0x0380
        /*00b2*/ 	.short	0x0034


	//----- nvinfo : EIATTR_SW_WAR
	.align		4
.L_51:
        /*00b4*/ 	.byte	0x04, 0x36
        /*00b6*/ 	.short	(.L_53 - .L_52)
.L_52:
        /*00b8*/ 	.word	0x00000008
.L_53:


//--------------------- .nv.callgraph             --------------------------
	.section	.nv.callgraph,"",@"SHT_CUDA_CALLGRAPH"
	.align	4
	.sectionentsize	8
	.align		4
        /*0000*/ 	.word	0x00000000
	.align		4
        /*0004*/ 	.word	0xffffffff
	.align		4
        /*0008*/ 	.word	0x00000000
	.align		4
        /*000c*/ 	.word	0xfffffffe
	.align		4
        /*0010*/ 	.word	0x00000000
	.align		4
        /*0014*/ 	.word	0xfffffffd
	.align		4
        /*0018*/ 	.word	0x00000000
	.align		4
        /*001c*/ 	.word	0xfffffffc


//--------------------- .text._Z7Kernel2PbS_S_S_i --------------------------
	.section	.text._Z7Kernel2PbS_S_S_i,"ax",@progbits
	.align	128
        .global         _Z7Kernel2PbS_S_S_i
        .type           _Z7Kernel2PbS_S_S_i,@function
        .size           _Z7Kernel2PbS_S_S_i,(.L_x_3 - _Z7Kernel2PbS_S_S_i)
        .other          _Z7Kernel2PbS_S_S_i,@"STO_CUDA_ENTRY STV_DEFAULT"
_Z7Kernel2PbS_S_S_i:
.text._Z7Kernel2PbS_S_S_i:
[----:B------:R-:W-:Y:S01]  /*0000*/  LDC R1, c[0x0][0x37c] ;  /* 0x0000df00ff017b82 */ /* 0x000fe20000000800 */
[----:B------:R-:W0:Y:S01]  /*0010*/  S2R R6, SR_CTAID.X ;  /* 0x0000000000067919 */ /* 0x000e220000002500 */
[----:B------:R-:W1:Y:S01]  /*0020*/  LDCU UR4, c[0x0][0x3a0] ;  /* 0x00007400ff0477ac */ /* 0x000e620008000800 */
[----:B------:R-:W0:Y:S02]  /*0030*/  S2R R3, SR_TID.X ;  /* 0x0000000000037919 */ /* 0x000e240000002100 */
[----:B0-----:R-:W-:-:S05]  /*0040*/  IMAD R6, R6, 0x100, R3 ;  /* 0x0000010006067824 */ /* 0x001fca00078e0203 */
[----:B-1----:R-:W-:-:S13]  /*0050*/  ISETP.GE.AND P0, PT, R6, UR4, PT ;  /* 0x0000000406007c0c */ /* 0x002fda000bf06270 */
[----:B------:R-:W-:Y:S05]  /*0060*/  @P0 EXIT ;  /* 0x000000000000094d */ /* 0x000fea0003800000 */
[----:B------:R-:W0:Y:S01]  /*0070*/  LDCU.64 UR6, c[0x0][0x388] ;  /* 0x00007100ff0677ac */ /* 0x000e220008000a00 */
[----:B------:R-:W-:Y:S01]  /*0080*/  SHF.R.S32.HI R7, RZ, 0x1f, R6 ;  /* 0x0000001fff077819 */ /* 0x000fe20000011406 */
[----:B------:R-:W1:Y:S01]  /*0090*/  LDCU.64 UR4, c[0x0][0x358] ;  /* 0x00006b00ff0477ac */ /* 0x000e620008000a00 */
[----:B0-----:R-:W-:-:S04]  /*00a0*/  IADD3 R8, P0, PT, R6, UR6, RZ ;  /* 0x0000000606087c10 */ /* 0x001fc8000ff1e0ff */
[----:B------:R-:W-:-:S05]  /*00b0*/  IADD3.X R9, PT, PT, R7, UR7, RZ, P0, !PT ;  /* 0x0000000707097c10 */ /* 0x000fca00087fe4ff */
[----:B-1----:R-:W2:Y:S02]  /*00c0*/  LDG.E.U8 R0, desc[UR4][R8.64] ;  /* 0x0000000408007981 */ /* 0x002ea4000c1e1100 */
[----:B--2---:R-:W-:-:S13]  /*00d0*/  ISETP.NE.AND P0, PT, R0, RZ, PT ;  /* 0x000000ff0000720c */ /* 0x004fda0003f05270 */
[----:B------:R-:W-:Y:S05]  /*00e0*/  @!P0 EXIT ;  /* 0x000000000000894d */ /* 0x000fea0003800000 */
[----:B------:R-:W0:Y:S01]  /*00f0*/  LDCU.64 UR6, c[0x0][0x380] ;  /* 0x00007000ff0677ac */ /* 0x000e220008000a00 */
[----:B------:R-:W1:Y:S01]  /*0100*/  LDC.64 R2, c[0x0][0x398] ;  /* 0x0000e600ff027b82 */ /* 0x000e620000000a00 */
[----:B------:R-:W-:Y:S01]  /*0110*/  IMAD.MOV.U32 R0, RZ, RZ, 0x1 ;  /* 0x00000001ff007424 */ /* 0x000fe200078e00ff */
[----:B------:R-:W2:Y:S01]  /*0120*/  LDCU.64 UR8, c[0x0][0x390] ;  /* 0x00007200ff0877ac */ /* 0x000ea20008000a00 */
[C---:B0-----:R-:W-:Y:S02]  /*0130*/  IADD3 R4, P0, PT, R6.reuse, UR6, RZ ;  /* 0x0000000606047c10 */ /* 0x041fe4000ff1e0ff */
[----:B--2---:R-:W-:Y:S02]  /*0140*/  IADD3 R6, P1, PT, R6, UR8, RZ ;  /* 0x0000000806067c10 */ /* 0x004fe4000ff3e0ff */
[C---:B------:R-:W-:Y:S02]  /*0150*/  IADD3.X R5, PT, PT, R7.reuse, UR7, RZ, P0, !PT ;  /* 0x0000000707057c10 */ /* 0x040fe400087fe4ff */
[----:B------:R-:W-:-:S03]  /*0160*/  IADD3.X R7, PT, PT, R7, UR9, RZ, P1, !PT ;  /* 0x0000000907077c10 */ /* 0x000fc60008ffe4ff */
[----:B------:R-:W-:Y:S04]  /*0170*/  STG.E.U8 desc[UR4][R4.64], R0 ;  /* 0x0000000004007986 */ /* 0x000fe8000c101104 */
[----:B------:R-:W-:Y:S04]  /*0180*/  STG.E.U8 desc[UR4][R6.64], R0 ;  /* 0x0000000006007986 */ /* 0x000fe8000c101104 */
[----:B-1----:R-:W-:Y:S04]  /*0190*/  STG.E.U8 desc[UR4][R2.64], R0 ;  /* 0x0000000002007986 */ /* 0x002fe8000c101104 */
[----:B------:R-:W-:Y:S01]  /*01a0*/  STG.E.U8 desc[UR4][R8.64], RZ ;  /* 0x000000ff08007986 */ /* 0x000fe2000c101104 */
[----:B------:R-:W-:Y:S05]  /*01b0*/  EXIT ;  /* 0x000000000000794d */ /* 0x000fea0003800000 */
.L_x_0:
[----:B------:R-:W-:-:S00]  /*01c0*/  BRA `(.L_x_0) ;  /* 0xfffffffc00fc7947 */ /* 0x000fc0000383ffff */
[----:B------:R-:W-:-:S00]  /*01d0*/  NOP ;  /* 0x0000000000007918 */ /* 0x000fc00000000000 */
        /* <DEDUP_REMOVED lines=10> */
.L_x_3:


//--------------------- .text._Z6KernelP4NodePiPbS2_S2_S1_i --------------------------
	.section	.text._Z6KernelP4NodePiPbS2_S2_S1_i,"ax",@progbits
	.align	128
        .global         _Z6KernelP4NodePiPbS2_S2_S1_i
        .type           _Z6KernelP4NodePiPbS2_S2_S1_i,@function
        .size           _Z6KernelP4NodePiPbS2_S2_S1_i,(.L_x_4 - _Z6KernelP4NodePiPbS2_S2_S1_i)
        .other          _Z6KernelP4NodePiPbS2_S2_S1_i,@"STO_CUDA_ENTRY STV_DEFAULT"
_Z6KernelP4NodePiPbS2_S2_S1_i:
.text._Z6KernelP4NodePiPbS2_S2_S1_i:
        /* <DEDUP_REMOVED lines=8> */
[----:B------:R-:W1:Y:S01]  /*0080*/  LDCU.64 UR4, c[0x0][0x358] ;  /* 0x00006b00ff0477ac */ /* 0x000e620008000a00 */
[----:B0-----:R-:W-:-:S04]  /*0090*/  IADD3 R4, P0, PT, R9, UR6, RZ ;  /* 0x0000000609047c10 */ /* 0x001fc8000ff1e0ff */
[----:B------:R-:W-:-:S05]  /*00a0*/  LEA.HI.X.SX32 R5, R9, UR7, 0x1, P0 ;  /* 0x0000000709057c11 */ /* 0x000fca00080f0eff */
[----:B-1----:R-:W2:Y:S02]  /*00b0*/  LDG.E.U8 R0, desc[UR4][R4.64] ;  /* 0x0000000404007981 */ /* 0x002ea4000c1e1100 */
[----:B--2---:R-:W-:-:S13]  /*00c0*/  ISETP.NE.AND P0, PT, R0, RZ, PT ;  /* 0x000000ff0000720c */ /* 0x004fda0003f05270 */
[----:B------:R-:W-:Y:S05]  /*00d0*/  @!P0 EXIT ;  /* 0x000000000000894d */ /* 0x000fea0003800000 */
[----:B------:R-:W0:Y:S01]  /*00e0*/  LDC.64 R2, c[0x0][0x380] ;  /* 0x0000e000ff027b82 */ /* 0x000e220000000a00 */
[----:B------:R1:W-:Y:S01]  /*00f0*/  STG.E.U8 desc[UR4][R4.64], RZ ;  /* 0x000000ff04007986 */ /* 0x0003e2000c101104 */
[----:B0-----:R-:W-:-:S05]  /*0100*/  IMAD.WIDE R2, R9, 0x8, R2 ;  /* 0x0000000809027825 */ /* 0x001fca00078e0202 */
[----:B------:R-:W2:Y:S02]  /*0110*/  LDG.E R8, desc[UR4][R2.64+0x4] ;  /* 0x0000040402087981 */ /* 0x000ea4000c1e1900 */
[----:B--2---:R-:W-:-:S13]  /*0120*/  ISETP.GE.AND P0, PT, R8, 0x1, PT ;  /* 0x000000010800780c */ /* 0x004fda0003f06270 */
[----:B-1----:R-:W-:Y:S05]  /*0130*/  @!P0 EXIT ;  /* 0x000000000000894d */ /* 0x002fea0003800000 */
[----:B------:R-:W2:Y:S01]  /*0140*/  LDG.E R0, desc[UR4][R2.64] ;  /* 0x0000000402007981 */ /* 0x000ea2000c1e1900 */
[----:B------:R-:W2:Y:S01]  /*0150*/  LDC.64 R6, c[0x0][0x388] ;  /* 0x0000e200ff067b82 */ /* 0x000ea20000000a00 */
[----:B------:R-:W-:Y:S01]  /*0160*/  IMAD.MOV.U32 R14, RZ, RZ, R8 ;  /* 0x000000ffff0e7224 */ /* 0x000fe200078e0008 */
[----:B------:R-:W0:Y:S06]  /*0170*/  LDCU.64 UR6, c[0x0][0x3a0] ;  /* 0x00007400ff0677ac */ /* 0x000e2c0008000a00 */
[----:B------:R-:W1:Y:S02]  /*0180*/  LDC.64 R4, c[0x0][0x3a8] ;  /* 0x0000ea00ff047b82 */ /* 0x000e640000000a00 */
[----:B-1----:R-:W-:-:S04]  /*0190*/  IMAD.WIDE R4, R9, 0x4, R4 ;  /* 0x0000000409047825 */ /* 0x002fc800078e0204 */
[----:B--2---:R-:W-:-:S04]  /*01a0*/  IMAD.WIDE R6, R0, 0x4, R6 ;  /* 0x0000000400067825 */ /* 0x004fc800078e0206 */
[----:B0-----:R-:W-:-:S07]  /*01b0*/  IMAD.MOV.U32 R15, RZ, RZ, R0 ;  /* 0x000000ffff0f7224 */ /* 0x001fce00078e0000 */
.L_x_1:
[----:B------:R-:W2:Y:S02]  /*01c0*/  LDG.E R17, desc[UR4][R6.64] ;  /* 0x0000000406117981 */ /* 0x000ea4000c1e1900 */
[----:B--2---:R-:W-:Y:S02]  /*01d0*/  SHF.R.S32.HI R18, RZ, 0x1f, R17 ;  /* 0x0000001fff127819 */ /* 0x004fe40000011411 */
[----:B------:R-:W-:-:S04]  /*01e0*/  IADD3 R12, P0, PT, R17, UR6, RZ ;  /* 0x00000006110c7c10 */ /* 0x000fc8000ff1e0ff */
[----:B------:R-:W-:-:S05]  /*01f0*/  IADD3.X R13, PT, PT, R18, UR7, RZ, P0, !PT ;  /* 0x00000007120d7c10 */ /* 0x000fca00087fe4ff */
[----:B------:R-:W2:Y:S02]  /*0200*/  LDG.E.U8 R12, desc[UR4][R12.64] ;  /* 0x000000040c0c7981 */ /* 0x000ea4000c1e1100 */
[----:B--2---:R-:W-:-:S13]  /*0210*/  ISETP.NE.AND P0, PT, R12, RZ, PT ;  /* 0x000000ff0c00720c */ /* 0x004fda0003f05270 */
[----:B------:R-:W2:Y:S01]  /*0220*/  @!P0 LDG.E R16, desc[UR4][R4.64] ;  /* 0x0000000404108981 */ /* 0x000ea2000c1e1900 */
[----:B------:R-:W0:Y:S01]  /*0230*/  @!P0 LDC.64 R8, c[0x0][0x398] ;  /* 0x0000e600ff088b82 */ /* 0x000e220000000a00 */
[----:B------:R-:W-:-:S07]  /*0240*/  IMAD.MOV.U32 R19, RZ, RZ, 0x1 ;  /* 0x00000001ff137424 */ /* 0x000fce00078e00ff */
[----:B------:R-:W1:Y:S01]  /*0250*/  @!P0 LDC.64 R10, c[0x0][0x3a8] ;  /* 0x0000ea00ff0a8b82 */ /* 0x000e620000000a00 */
[----:B0-----:R-:W-:-:S05]  /*0260*/  @!P0 IADD3 R8, P1, PT, R17, R8, RZ ;  /* 0x0000000811088210 */ /* 0x001fca0007f3e0ff */
[----:B------:R-:W-:Y:S02]  /*0270*/  @!P0 IMAD.X R9, R18, 0x1, R9, P1 ;  /* 0x0000000112098824 */ /* 0x000fe400008e0609 */
[----:B-1----:R-:W-:-:S04]  /*0280*/  @!P0 IMAD.WIDE R10, R17, 0x4, R10 ;  /* 0x00000004110a8825 */ /* 0x002fc800078e020a */
[----:B--2---:R-:W-:Y:S01]  /*0290*/  @!P0 VIADD R17, R16, 0x1 ;  /* 0x0000000110118836 */ /* 0x004fe20000000000 */
[----:B------:R-:W-:-:S04]  /*02a0*/  @!P0 PRMT R16, R19, 0x7610, R16 ;  /* 0x0000761013108816 */ /* 0x000fc80000000010 */
[----:B------:R0:W-:Y:S04]  /*02b0*/  @!P0 STG.E desc[UR4][R10.64], R17 ;  /* 0x000000110a008986 */ /* 0x0001e8000c101904 */
[----:B------:R0:W-:Y:S04]  /*02c0*/  @!P0 STG.E.U8 desc[UR4][R8.64], R16 ;  /* 0x0000001008008986 */ /* 0x0001e8000c101104 */
[----:B------:R-:W2:Y:S04]  /*02d0*/  @!P0 LDG.E R14, desc[UR4][R2.64+0x4] ;  /* 0x00000404020e8981 */ /* 0x000ea8000c1e1900 */
[----:B------:R-:W2:Y:S01]  /*02e0*/  @!P0 LDG.E R15, desc[UR4][R2.64] ;  /* 0x00000004020f8981 */ /* 0x000ea2000c1e1900 */
[----:B------:R-:W-:Y:S01]  /*02f0*/  VIADD R0, R0, 0x1 ;  /* 0x0000000100007836 */ /* 0x000fe20000000000 */
[----:B------:R-:W-:-:S05]  /*0300*/  IADD3 R6, P1, PT, R6, 0x4, RZ ;  /* 0x0000000406067810 */ /* 0x000fca0007f3e0ff */
[----:B------:R-:W-:Y:S02]  /*0310*/  IMAD.X R7, RZ, RZ, R7, P1 ;  /* 0x000000ffff077224 */ /* 0x000fe400008e0607 */
[----:B--2---:R-:W-:-:S05]  /*0320*/  IMAD.IADD R13, R14, 0x1, R15 ;  /* 0x000000010e0d7824 */ /* 0x004fca00078e020f */
[----:B------:R-:W-:-:S13]  /*0330*/  ISETP.GE.AND P0, PT, R0, R13, PT ;  /* 0x0000000d0000720c */ /* 0x000fda0003f06270 */
[----:B0-----:R-:W-:Y:S05]  /*0340*/  @!P0 BRA `(.L_x_1) ;  /* 0xfffffffc009c8947 */ /* 0x001fea000383ffff */
[----:B------:R-:W-:Y:S05]  /*0350*/  EXIT ;  /* 0x000000000000794d */ /* 0x000fea0003800000 */
.L_x_2:
        /* <DEDUP_REMOVED lines=10> */
.L_x_4:


//--------------------- .nv.shared.reserved.0     --------------------------
	.section	.nv.shared.reserved.0,"aw",@nobits
	.weak		__nv_reservedSMEM_offset_0_alias
	.size		__nv_reservedSMEM_offset_0_alias, 0, 64
	.other		__nv_reservedSMEM_offset_0_alias,@"STO_CUDA_RESERVED_SHARED STV_DEFAULT"
__nv_reservedSMEM_offset_0_alias:
	.zero		0
	.zero		64


//--------------------- .nv.constant0._Z7Kernel2PbS_S_S_i --------------------------
	.section	.nv.constant0._Z7Kernel2PbS_S_S_i,"a",@progbits
	.sectionflags	@""
	.align	4
.nv.constant0._Z7Kernel2PbS_S_S_i:
	.zero		932


//--------------------- .nv.constant0._Z6KernelP4NodePiPbS2_S2_S1_i --------------------------
	.section	.nv.constant0._Z6KernelP4NodePiPbS2_S2_S1_i,"a",@progbits
	.sectionflags	@""
	.align	4
.nv.constant0._Z6KernelP4NodePiPbS2_S2_S1_i:
	.zero		948


//--------------------- SYMBOLS --------------------------

	.type		.nv.reservedSmem.offset0,@object
	.size		.nv.reservedSmem.offset0,0x4
